	.headerflags	@"EF_CUDA_TEXMODE_UNIFIED EF_CUDA_64BIT_ADDRESS EF_CUDA_ACCELERATORS EF_CUDA_SM90 EF_CUDA_VIRTUAL_SM(EF_CUDA_SM90)"
	.elftype	@"ET_EXEC"


//--------------------- .nv.info                  --------------------------
	.section	.nv.info,"",@"SHT_CUDA_INFO"
	.align	4


	//----- nvinfo : EIATTR_REGCOUNT
	.align		4
        /*0000*/ 	.byte	0x04, 0x2f
        /*0002*/ 	.short	(.L_3 - .L_2)
	.align		4
.L_2:
        /*0004*/ 	.word	index@(triton_poi_fused__native_batch_norm_legit_no_training_hardtanh_5)
        /*0008*/ 	.word	0x00000017


	//----- nvinfo : EIATTR_MIN_STACK_SIZE
	.align		4
.L_3:
        /*000c*/ 	.byte	0x04, 0x12
        /*000e*/ 	.short	(.L_5 - .L_4)
	.align		4
.L_4:
        /*0010*/ 	.word	index@(triton_poi_fused__native_batch_norm_legit_no_training_hardtanh_5)
        /*0014*/ 	.word	0x00000000


	//----- nvinfo : EIATTR_FRAME_SIZE
	.align		4
.L_5:
        /*0018*/ 	.byte	0x04, 0x11
        /*001a*/ 	.short	(.L_7 - .L_6)
	.align		4
.L_6:
        /*001c*/ 	.word	index@(triton_poi_fused__native_batch_norm_legit_no_training_hardtanh_5)
        /*0020*/ 	.word	0x00000000


	//----- nvinfo : EIATTR_MIN_STACK_SIZE
	.align		4
.L_7:
        /*0024*/ 	.byte	0x04, 0x12
        /*0026*/ 	.short	(.L_9 - .L_8)
	.align		4
.L_8:
        /*0028*/ 	.word	index@(triton_poi_fused__native_batch_norm_legit_no_training_hardtanh_5)
        /*002c*/ 	.word	0x00000000
.L_9:


//--------------------- .nv.info.triton_poi_fused__native_batch_norm_legit_no_training_hardtanh_5 --------------------------
	.section	.nv.info.triton_poi_fused__native_batch_norm_legit_no_training_hardtanh_5,"",@"SHT_CUDA_INFO"
	.sectionflags	@""
	.align	4


	//----- nvinfo : EIATTR_CUDA_API_VERSION
	.align		4
        /*0000*/ 	.byte	0x04, 0x37
        /*0002*/ 	.short	(.L_11 - .L_10)
.L_10:
        /*0004*/ 	.word	0x0000007c


	//----- nvinfo : EIATTR_KPARAM_INFO
	.align		4
.L_11:
        /*0008*/ 	.byte	0x04, 0x17
        /*000a*/ 	.short	(.L_13 - .L_12)
.L_12:
        /*000c*/ 	.word	0x00000000
        /*0010*/ 	.short	0x0006
        /*0012*/ 	.short	0x0030
        /*0014*/ 	.byte	0x00, 0xf0, 0x11, 0x00


	//----- nvinfo : EIATTR_KPARAM_INFO
	.align		4
.L_13:
        /*0018*/ 	.byte	0x04, 0x17
        /*001a*/ 	.short	(.L_15 - .L_14)
.L_14:
        /*001c*/ 	.word	0x00000000
        /*0020*/ 	.short	0x0005
        /*0022*/ 	.short	0x0028
        /*0024*/ 	.byte	0x00, 0xf4, 0x21, 0x00


	//----- nvinfo : EIATTR_KPARAM_INFO
	.align		4
.L_15:
        /*0028*/ 	.byte	0x04, 0x17
        /*002a*/ 	.short	(.L_17 - .L_16)
.L_16:
        /*002c*/ 	.word	0x00000000
        /*0030*/ 	.short	0x0004
        /*0032*/ 	.short	0x0020
        /*0034*/ 	.byte	0x00, 0xf4, 0x21, 0x00


	//----- nvinfo : EIATTR_KPARAM_INFO
	.align		4
.L_17:
        /*0038*/ 	.byte	0x04, 0x17
        /*003a*/ 	.short	(.L_19 - .L_18)
.L_18:
        /*003c*/ 	.word	0x00000000
        /*0040*/ 	.short	0x0003
        /*0042*/ 	.short	0x0018
        /*0044*/ 	.byte	0x00, 0xf4, 0x21, 0x00


	//----- nvinfo : EIATTR_KPARAM_INFO
	.align		4
.L_19:
        /*0048*/ 	.byte	0x04, 0x17
        /*004a*/ 	.short	(.L_21 - .L_20)
.L_20:
        /*004c*/ 	.word	0x00000000
        /*0050*/ 	.short	0x0002
        /*0052*/ 	.short	0x0010
        /*0054*/ 	.byte	0x00, 0xf4, 0x21, 0x00


	//----- nvinfo : EIATTR_KPARAM_INFO
	.align		4
.L_21:
        /*0058*/ 	.byte	0x04, 0x17
        /*005a*/ 	.short	(.L_23 - .L_22)
.L_22:
        /*005c*/ 	.word	0x00000000
        /*0060*/ 	.short	0x0001
        /*0062*/ 	.short	0x0008
        /*0064*/ 	.byte	0x00, 0xf4, 0x21, 0x00


	//----- nvinfo : EIATTR_KPARAM_INFO
	.align		4
.L_23:
        /*0068*/ 	.byte	0x04, 0x17
        /*006a*/ 	.short	(.L_25 - .L_24)
.L_24:
        /*006c*/ 	.word	0x00000000
        /*0070*/ 	.short	0x0000
        /*0072*/ 	.short	0x0000
        /*0074*/ 	.byte	0x00, 0xf4, 0x21, 0x00


	//----- nvinfo : EIATTR_SPARSE_MMA_MASK
	.align		4
.L_25:
        /*0078*/ 	.byte	0x03, 0x50
        /*007a*/ 	.short	0x0000


	//----- nvinfo : EIATTR_MAXREG_COUNT
	.align		4
        /*007c*/ 	.byte	0x03, 0x1b
        /*007e*/ 	.short	0x00ff


	//----- nvinfo : EIATTR_EXIT_INSTR_OFFSETS
	.align		4
        /*0080*/ 	.byte	0x04, 0x1c
        /*0082*/ 	.short	(.L_27 - .L_26)


	//   ....[0]....
.L_26:
        /*0084*/ 	.word	0x00000470


	//   ....[1]....
        /*0088*/ 	.word	0x00000490


	//----- nvinfo : EIATTR_REQNTID
	.align		4
.L_27:
        /*008c*/ 	.byte	0x04, 0x10
        /*008e*/ 	.short	(.L_29 - .L_28)
.L_28:
        /*0090*/ 	.word	0x00000100
        /*0094*/ 	.word	0x00000001
        /*0098*/ 	.word	0x00000001


	//----- nvinfo : EIATTR_CBANK_PARAM_SIZE
	.align		4
.L_29:
        /*009c*/ 	.byte	0x03, 0x19
        /*009e*/ 	.short	0x0034


	//----- nvinfo : EIATTR_PARAM_CBANK
	.align		4
        /*00a0*/ 	.byte	0x04, 0x0a
        /*00a2*/ 	.short	(.L_31 - .L_30)
	.align		4
.L_30:
        /*00a4*/ 	.word	index@(.nv.constant0.triton_poi_fused__native_batch_norm_legit_no_training_hardtanh_5)
        /*00a8*/ 	.short	0x0210
        /*00aa*/ 	.short	0x0034


	//----- nvinfo : EIATTR_SW_WAR
	.align		4
.L_31:
        /*00ac*/ 	.byte	0x04, 0x36
        /*00ae*/ 	.short	(.L_33 - .L_32)
.L_32:
        /*00b0*/ 	.word	0x00000008
.L_33:


//--------------------- .nv.callgraph             --------------------------
	.section	.nv.callgraph,"",@"SHT_CUDA_CALLGRAPH"
	.align	4
	.sectionentsize	8
	.align		4
        /*0000*/ 	.word	0x00000000
	.align		4
        /*0004*/ 	.word	0xffffffff
	.align		4
        /*0008*/ 	.word	0x00000000
	.align		4
        /*000c*/ 	.word	0xfffffffe
	.align		4
        /*0010*/ 	.word	0x00000000
	.align		4
        /*0014*/ 	.word	0xfffffffd
	.align		4
        /*0018*/ 	.word	0x00000000
	.align		4
        /*001c*/ 	.word	0xfffffffc


//--------------------- .nv.constant4             --------------------------
	.section	.nv.constant4,"a",@progbits
	.align	8
	.align		8
.nv.constant4:
        /*0000*/ 	.dword	_$_str
	.align		8
        /*0008*/ 	.dword	_$_str_$_2


//--------------------- .text.triton_poi_fused__native_batch_norm_legit_no_training_hardtanh_5 --------------------------
	.section	.text.triton_poi_fused__native_batch_norm_legit_no_training_hardtanh_5,"ax",@progbits
	.align	128
        .global         triton_poi_fused__native_batch_norm_legit_no_training_hardtanh_5
        .type           triton_poi_fused__native_batch_norm_legit_no_training_hardtanh_5,@function
        .size           triton_poi_fused__native_batch_norm_legit_no_training_hardtanh_5,(.L_x_1 - triton_poi_fused__native_batch_norm_legit_no_training_hardtanh_5)
        .other          triton_poi_fused__native_batch_norm_legit_no_training_hardtanh_5,@"STO_CUDA_ENTRY STV_DEFAULT"
triton_poi_fused__native_batch_norm_legit_no_training_hardtanh_5:
.text.triton_poi_fused__native_batch_norm_legit_no_training_hardtanh_5:
[----:B------:R-:W0:Y:S01]  /*0000*/  LDC R1, c[0x0][0x28] ;  /* 0x00000a00ff017b82 */ /* 0x000e220000000800 */
[----:B------:R-:W1:Y:S07]  /*0010*/  S2R R0, SR_TID.X ;  /* 0x0000000000007919 */ /* 0x000e6e0000002100 */
[----:B------:R-:W2:Y:S01]  /*0020*/  LDC.64 R8, c[0x0][0x220] ;  /* 0x00008800ff087b82 */ /* 0x000ea20000000a00 */
[----:B------:R-:W-:Y:S01]  /*0030*/  ULDC.64 UR4, c[0x0][0x208] ;  /* 0x0000820000047ab9 */ /* 0x000fe20000000a00 */
[----:B------:R-:W3:Y:S06]  /*0040*/  S2R R3, SR_CTAID.X ;  /* 0x0000000000037919 */ /* 0x000eec0000002500 */
[----:B------:R-:W4:Y:S08]  /*0050*/  LDC.64 R14, c[0x0][0x218] ;  /* 0x00008600ff0e7b82 */ /* 0x000f300000000a00 */
[----:B------:R-:W5:Y:S08]  /*0060*/  LDC.64 R12, c[0x0][0x210] ;  /* 0x00008400ff0c7b82 */ /* 0x000f700000000a00 */
[----:B------:R-:W5:Y:S01]  /*0070*/  LDC.64 R16, c[0x0][0x228] ;  /* 0x00008a00ff107b82 */ /* 0x000f620000000a00 */
[----:B-1----:R-:W-:-:S07]  /*0080*/  IMAD.SHL.U32 R0, R0, 0x2, RZ ;  /* 0x0000000200007824 */ /* 0x002fce00078e00ff */
[----:B------:R-:W1:Y:S01]  /*0090*/  LDC.64 R18, c[0x0][0x230] ;  /* 0x00008c00ff127b82 */ /* 0x000e620000000a00 */
[----:B------:R-:W-:-:S04]  /*00a0*/  LOP3.LUT R0, R0, 0x1fe, RZ, 0xc0, !PT ;  /* 0x000001fe00007812 */ /* 0x000fc800078ec0ff */
[----:B---3--:R-:W-:-:S04]  /*00b0*/  LEA R0, R3, R0, 0x9 ;  /* 0x0000000003007211 */ /* 0x008fc800078e48ff */
[C---:B------:R-:W-:Y:S01]  /*00c0*/  ISETP.GE.AND P0, PT, R0.reuse, 0x15180, PT ;  /* 0x000151800000780c */ /* 0x040fe20003f06270 */
[----:B------:R-:W-:-:S05]  /*00d0*/  IMAD.HI R2, R0, 0x2aaaaaab, RZ ;  /* 0x2aaaaaab00027827 */ /* 0x000fca00078e02ff */
[----:B------:R-:W-:-:S04]  /*00e0*/  SHF.R.U32.HI R3, RZ, 0x1f, R2 ;  /* 0x0000001fff037819 */ /* 0x000fc80000011602 */
[----:B------:R-:W-:-:S05]  /*00f0*/  LEA.HI R3, R2, R3, RZ, 0x1c ;  /* 0x0000000302037211 */ /* 0x000fca00078fe0ff */
[----:B------:R-:W-:Y:S01]  /*0100*/  IMAD R11, R3, -0x60, R0 ;  /* 0xffffffa0030b7824 */ /* 0x000fe200078e0200 */
[----:B------:R-:W-:-:S03]  /*0110*/  CS2R R2, SRZ ;  /* 0x0000000000027805 */ /* 0x000fc6000001ff00 */
[----:B--2---:R-:W-:-:S05]  /*0120*/  IMAD.WIDE R8, R11, 0x4, R8 ;  /* 0x000000040b087825 */ /* 0x004fca00078e0208 */
[----:B------:R2:W3:Y:S01]  /*0130*/  @!P0 LDG.E.EL.64 R2, desc[UR4][R8.64] ;  /* 0x0000000408028981 */ /* 0x0004e2000c2e1b00 */
[----:B------:R-:W-:Y:S02]  /*0140*/  CS2R R4, SRZ ;  /* 0x0000000000047805 */ /* 0x000fe4000001ff00 */
[----:B------:R-:W-:Y:S01]  /*0150*/  CS2R R6, SRZ ;  /* 0x0000000000067805 */ /* 0x000fe2000001ff00 */
[----:B----4-:R-:W-:-:S04]  /*0160*/  IMAD.WIDE R14, R11, 0x4, R14 ;  /* 0x000000040b0e7825 */ /* 0x010fc800078e020e */
[----:B-----5:R-:W-:Y:S01]  /*0170*/  IMAD.WIDE R12, R0, 0x4, R12 ;  /* 0x00000004000c7825 */ /* 0x020fe200078e020c */
[----:B------:R-:W4:Y:S01]  /*0180*/  @!P0 LDG.E.EL.64 R4, desc[UR4][R14.64] ;  /* 0x000000040e048981 */ /* 0x000f22000c2e1b00 */
[----:B--2---:R-:W-:Y:S02]  /*0190*/  CS2R R8, SRZ ;  /* 0x0000000000087805 */ /* 0x004fe4000001ff00 */
[C---:B0-----:R-:W-:Y:S01]  /*01a0*/  IMAD.WIDE R16, R11.reuse, 0x4, R16 ;  /* 0x000000040b107825 */ /* 0x041fe200078e0210 */
[----:B------:R0:W4:Y:S03]  /*01b0*/  @!P0 LDG.E.64 R6, desc[UR4][R12.64] ;  /* 0x000000040c068981 */ /* 0x000126000c1e1b00 */
[----:B-1----:R-:W-:Y:S01]  /*01c0*/  IMAD.WIDE R18, R11, 0x4, R18 ;  /* 0x000000040b127825 */ /* 0x002fe200078e0212 */
[----:B------:R-:W-:-:S04]  /*01d0*/  CS2R R10, SRZ ;  /* 0x00000000000a7805 */ /* 0x000fc8000001ff00 */
[----:B------:R-:W2:Y:S04]  /*01e0*/  @!P0 LDG.E.EL.64 R8, desc[UR4][R18.64] ;  /* 0x0000000412088981 */ /* 0x000ea8000c2e1b00 */
[----:B------:R-:W2:Y:S01]  /*01f0*/  @!P0 LDG.E.EL.64 R10, desc[UR4][R16.64] ;  /* 0x00000004100a8981 */ /* 0x000ea2000c2e1b00 */
[----:B0-----:R-:W-:Y:S02]  /*0200*/  IMAD.MOV.U32 R13, RZ, RZ, 0x3e800000 ;  /* 0x3e800000ff0d7424 */ /* 0x001fe400078e00ff */
[----:B---3--:R-:W-:Y:S01]  /*0210*/  FADD R2, R2, 9.9999997473787516356e-06 ;  /* 0x3727c5ac02027421 */ /* 0x008fe20000000000 */
[----:B------:R-:W-:-:S03]  /*0220*/  FADD R3, R3, 9.9999997473787516356e-06 ;  /* 0x3727c5ac03037421 */ /* 0x000fc60000000000 */
[----:B------:R-:W0:Y:S08]  /*0230*/  MUFU.SQRT R20, R2 ;  /* 0x0000000200147308 */ /* 0x000e300000002000 */
[----:B------:R-:W1:Y:S01]  /*0240*/  MUFU.SQRT R14, R3 ;  /* 0x00000003000e7308 */ /* 0x000e620000002000 */
[C---:B0-----:R-:W-:Y:S02]  /*0250*/  FSETP.GT.AND P1, PT, R20.reuse, 8.50705917302346158658e+37, PT ;  /* 0x7e8000001400780b */ /* 0x041fe40003f24000 */
[----:B------:R-:W-:-:S02]  /*0260*/  FSETP.GEU.AND P3, PT, R20, 1.175494350822287508e-38, PT ;  /* 0x008000001400780b */ /* 0x000fc40003f6e000 */
[C---:B-1----:R-:W-:Y:S02]  /*0270*/  FSETP.GT.AND P2, PT, R14.reuse, 8.50705917302346158658e+37, PT ;  /* 0x7e8000000e00780b */ /* 0x042fe40003f44000 */
[----:B------:R-:W-:-:S07]  /*0280*/  FSETP.GEU.AND P4, PT, R14, 1.175494350822287508e-38, PT ;  /* 0x008000000e00780b */ /* 0x000fce0003f8e000 */
[----:B------:R-:W-:-:S04]  /*0290*/  @P1 FMUL R20, R20, 0.25 ;  /* 0x3e80000014141820 */ /* 0x000fc80000400000 */
[----:B------:R-:W-:Y:S01]  /*02a0*/  @!P3 FMUL R20, R20, 16777216 ;  /* 0x4b8000001414b820 */ /* 0x000fe20000400000 */
[----:B------:R-:W-:-:S04]  /*02b0*/  @P2 FMUL R14, R14, 0.25 ;  /* 0x3e8000000e0e2820 */ /* 0x000fc80000400000 */
[----:B------:R-:W-:Y:S01]  /*02c0*/  @!P4 FMUL R14, R14, 16777216 ;  /* 0x4b8000000e0ec820 */ /* 0x000fe20000400000 */
[----:B------:R-:W0:Y:S01]  /*02d0*/  MUFU.RCP R20, R20 ;  /* 0x0000001400147308 */ /* 0x000e220000001000 */
[----:B------:R-:W-:-:S07]  /*02e0*/  FSEL R3, R13, 1, P1 ;  /* 0x3f8000000d037808 */ /* 0x000fce0000800000 */
[----:B------:R-:W1:Y:S01]  /*02f0*/  MUFU.RCP R14, R14 ;  /* 0x0000000e000e7308 */ /* 0x000e620000001000 */
[----:B------:R-:W-:Y:S01]  /*0300*/  FSEL R13, R13, 1, P2 ;  /* 0x3f8000000d0d7808 */ /* 0x000fe20001000000 */
[----:B------:R-:W-:Y:S01]  /*0310*/  @!P3 FMUL R3, R3, 16777216 ;  /* 0x4b8000000303b820 */ /* 0x000fe20000400000 */
[----:B----4-:R-:W-:-:S03]  /*0320*/  FADD R4, -R4, R6 ;  /* 0x0000000604047221 */ /* 0x010fc60000000100 */
[----:B------:R-:W-:Y:S01]  /*0330*/  @!P4 FMUL R13, R13, 16777216 ;  /* 0x4b8000000d0dc820 */ /* 0x000fe20000400000 */
[----:B0-----:R-:W-:Y:S01]  /*0340*/  FMUL R3, R20, R3 ;  /* 0x0000000314037220 */ /* 0x001fe20000400000 */
[----:B------:R-:W-:-:S03]  /*0350*/  FADD R5, -R5, R7 ;  /* 0x0000000705057221 */ /* 0x000fc60000000100 */
[----:B------:R-:W-:Y:S01]  /*0360*/  FMUL R7, R4, R3 ;  /* 0x0000000304077220 */ /* 0x000fe20000400000 */
[----:B-1----:R-:W-:-:S03]  /*0370*/  FMUL R2, R14, R13 ;  /* 0x0000000d0e027220 */ /* 0x002fc60000400000 */
[----:B--2---:R-:W-:Y:S01]  /*0380*/  FFMA R7, R7, R10, R8 ;  /* 0x0000000a07077223 */ /* 0x004fe20000000008 */
[----:B------:R-:W-:Y:S02]  /*0390*/  FMUL R4, R5, R2 ;  /* 0x0000000205047220 */ /* 0x000fe40000400000 */
[----:B------:R-:W0:Y:S02]  /*03a0*/  LDC.64 R2, c[0x0][0x238] ;  /* 0x00008e00ff027b82 */ /* 0x000e240000000a00 */
[----:B------:R-:W-:Y:S01]  /*03b0*/  FFMA R4, R4, R11, R9 ;  /* 0x0000000b04047223 */ /* 0x000fe20000000009 */
[----:B------:R-:W-:-:S04]  /*03c0*/  FSETP.GTU.AND P1, PT, R7, RZ, PT ;  /* 0x000000ff0700720b */ /* 0x000fc80003f2c000 */
[C---:B------:R-:W-:Y:S02]  /*03d0*/  FSETP.GTU.AND P2, PT, R4.reuse, RZ, PT ;  /* 0x000000ff0400720b */ /* 0x040fe40003f4c000 */
[----:B------:R-:W-:Y:S02]  /*03e0*/  FSEL R6, R7, RZ, P1 ;  /* 0x000000ff07067208 */ /* 0x000fe40000800000 */
[----:B------:R-:W-:Y:S02]  /*03f0*/  FSEL R7, R4, RZ, P2 ;  /* 0x000000ff04077208 */ /* 0x000fe40001000000 */
[C---:B------:R-:W-:Y:S02]  /*0400*/  FSETP.GEU.AND P3, PT, R6.reuse, 6, PT ;  /* 0x40c000000600780b */ /* 0x040fe40003f6e000 */
[----:B------:R-:W-:Y:S02]  /*0410*/  FSETP.GEU.AND P4, PT, R7, 6, PT ;  /* 0x40c000000700780b */ /* 0x000fe40003f8e000 */
[----:B------:R-:W-:-:S02]  /*0420*/  FSETP.NAN.AND P1, PT, R6, R6, PT ;  /* 0x000000060600720b */ /* 0x000fc40003f28000 */
[----:B------:R-:W-:Y:S01]  /*0430*/  FSETP.NAN.AND P2, PT, R7, R7, PT ;  /* 0x000000070700720b */ /* 0x000fe20003f48000 */
[----:B0-----:R-:W-:-:S06]  /*0440*/  IMAD.WIDE R2, R0, 0x4, R2 ;  /* 0x0000000400027825 */ /* 0x001fcc00078e0202 */
[----:B------:R-:W-:Y:S02]  /*0450*/  @P3 SEL R6, R6, 0x40c00000, P1 ;  /* 0x40c0000006063807 */ /* 0x000fe40000800000 */
[----:B------:R-:W-:Y:S01]  /*0460*/  @P4 SEL R7, R7, 0x40c00000, P2 ;  /* 0x40c0000007074807 */ /* 0x000fe20001000000 */
[----:B------:R-:W-:Y:S06]  /*0470*/  @P0 EXIT ;  /* 0x000000000000094d */ /* 0x000fec0003800000 */
[----:B------:R-:W-:Y:S01]  /*0480*/  STG.E.64 desc[UR4][R2.64], R6 ;  /* 0x0000000602007986 */ /* 0x000fe2000c101b04 */
[----:B------:R-:W-:Y:S05]  /*0490*/  EXIT ;  /* 0x000000000000794d */ /* 0x000fea0003800000 */
.L_x_0:
[----:B------:R-:W-:-:S00]  /*04a0*/  BRA `(.L_x_0) ;  /* 0xfffffffc00fc7947 */ /* 0x000fc0000383ffff */
[----:B------:R-:W-:-:S00]  /*04b0*/  NOP ;  /* 0x0000000000007918 */ /* 0x000fc00000000000 */
        /* <DEDUP_REMOVED lines=12> */
.L_x_1:


//--------------------- .nv.global.init           --------------------------
	.section	.nv.global.init,"aw",@progbits
.nv.global.init:
	.type		_$_str,@object
	.size		_$_str,(_$_str_$_2 - _$_str)
_$_str:
        /*0000*/ 	.byte	0x5f, 0x5f, 0x43, 0x55, 0x44, 0x41, 0x5f, 0x46, 0x54, 0x5a, 0x00
	.type		_$_str_$_2,@object
	.size		_$_str_$_2,(.L_1 - _$_str_$_2)
_$_str_$_2:
        /*000b*/ 	.byte	0x5f, 0x5f, 0x43, 0x55, 0x44, 0x41, 0x5f, 0x50, 0x52, 0x45, 0x43, 0x5f, 0x53, 0x51, 0x52, 0x54
        /*001b*/ 	.byte	0x00
.L_1:


//--------------------- .nv.constant0.triton_poi_fused__native_batch_norm_legit_no_training_hardtanh_5 --------------------------
	.section	.nv.constant0.triton_poi_fused__native_batch_norm_legit_no_training_hardtanh_5,"a",@progbits
	.sectionflags	@""
	.align	4
.nv.constant0.triton_poi_fused__native_batch_norm_legit_no_training_hardtanh_5:
	.zero		580
